//
// Generated by NVIDIA NVVM Compiler
//
// Compiler Build ID: CL-36424714
// Cuda compilation tools, release 13.0, V13.0.88
// Based on NVVM 20.0.0
//

.version 9.0
.target sm_100
.address_size 64

	// .globl	_Z11gelu_kernelPKfPfi

.visible .entry _Z11gelu_kernelPKfPfi(
	.param .u64 .ptr .align 1 _Z11gelu_kernelPKfPfi_param_0,
	.param .u64 .ptr .align 1 _Z11gelu_kernelPKfPfi_param_1,
	.param .u32 _Z11gelu_kernelPKfPfi_param_2
)
{
	.reg .pred 	%p<4>;
	.reg .b32 	%r<6>;
	.reg .b32 	%f<24>;
	.reg .b64 	%rd<8>;

	ld.param.u64 	%rd1, [_Z11gelu_kernelPKfPfi_param_0];
	ld.param.u64 	%rd2, [_Z11gelu_kernelPKfPfi_param_1];
	ld.param.u32 	%r2, [_Z11gelu_kernelPKfPfi_param_2];
	mov.u32 	%r3, %ctaid.x;
	mov.u32 	%r4, %ntid.x;
	mov.u32 	%r5, %tid.x;
	mad.lo.s32 	%r1, %r3, %r4, %r5;
	setp.ge.s32 	%p1, %r1, %r2;
	@%p1 bra 	$L__BB0_2;
	cvta.to.global.u64 	%rd3, %rd1;
	cvta.to.global.u64 	%rd4, %rd2;
	mul.wide.s32 	%rd5, %r1, 4;
	add.s64 	%rd6, %rd3, %rd5;
	ld.global.f32 	%f1, [%rd6];
	mul.f32 	%f2, %f1, %f1;
	mul.f32 	%f3, %f1, %f2;
	fma.rn.f32 	%f4, %f3, 0f3D372713, %f1;
	mul.f32 	%f5, %f4, 0f3F4C422A;
	mul.f32 	%f6, %f1, 0f3F000000;
	abs.f32 	%f7, %f5;
	mul.f32 	%f8, %f7, 0f4038AA3B;
	ex2.approx.ftz.f32 	%f9, %f8;
	add.f32 	%f10, %f9, 0f3F800000;
	rcp.approx.ftz.f32 	%f11, %f10;
	fma.rn.f32 	%f12, %f11, 0fC0000000, 0f3F800000;
	setp.ge.f32 	%p2, %f7, 0f41102CB4;
	selp.f32 	%f13, 0f3F800000, %f12, %p2;
	copysign.f32 	%f14, %f5, %f13;
	mul.f32 	%f15, %f5, %f5;
	fma.rn.f32 	%f16, %f15, 0f3C80F082, 0fBD563CAE;
	fma.rn.f32 	%f17, %f16, %f15, 0f3E085941;
	fma.rn.f32 	%f18, %f17, %f15, 0fBEAAA9ED;
	fma.rn.f32 	%f19, %f18, %f15, 0f00000000;
	fma.rn.f32 	%f20, %f19, %f5, %f5;
	setp.ge.f32 	%p3, %f7, 0f3F19999A;
	selp.f32 	%f21, %f14, %f20, %p3;
	add.f32 	%f22, %f21, 0f3F800000;
	mul.f32 	%f23, %f6, %f22;
	add.s64 	%rd7, %rd4, %rd5;
	st.global.f32 	[%rd7], %f23;
$L__BB0_2:
	ret;

}


// ===== COMPILED SASS (sm_100) =====

	.target	sm_100

	.elftype	@"ET_EXEC"


//--------------------- .note.nv.tkinfo           --------------------------
	.section	.note.nv.tkinfo,"",@"SHT_NOTE"
	.sectionflags	@"SHF_NOTE_NV_TKINFO"
	.tkinfo
        /*0018*/ 	.word	0x00000002
        /*0030*/ 	.string	""
        /*0030*/ 	.string	"ptxas"
        /*0030*/ 	.string	"Cuda compilation tools, release 13.0, V13.0.88"
        /*0030*/ 	.string	"Build cuda_13.0.r13.0/compiler.36424714_0"
        /*0030*/ 	.string	"-arch sm_100 -m 64 "



//--------------------- .note.nv.cuinfo           --------------------------
	.section	.note.nv.cuinfo,"",@"SHT_NOTE"
	.sectionflags	@"SHF_NOTE_NV_CUINFO"
        /*0018*/ 	.short	0x0002
        /*001a*/ 	.short	0x0064
        /*001c*/ 	.short	0x0082
	.zero		2


//--------------------- .nv.info                  --------------------------
	.section	.nv.info,"",@"SHT_CUDA_INFO"
	.align	4


	//----- nvinfo : EIATTR_REGCOUNT
	.align		4
        /*0000*/ 	.byte	0x04, 0x2f
        /*0002*/ 	.short	(.L_1 - .L_0)
	.align		4
.L_0:
        /*0004*/ 	.word	index@(_Z11gelu_kernelPKfPfi)
        /*0008*/ 	.word	0x0000000e


	//----- nvinfo : EIATTR_FRAME_SIZE
	.align		4
.L_1:
        /*000c*/ 	.byte	0x04, 0x11
        /*000e*/ 	.short	(.L_3 - .L_2)
	.align		4
.L_2:
        /*0010*/ 	.word	index@(_Z11gelu_kernelPKfPfi)
        /*0014*/ 	.word	0x00000000


	//----- nvinfo : EIATTR_MIN_STACK_SIZE
	.align		4
.L_3:
        /*0018*/ 	.byte	0x04, 0x12
        /*001a*/ 	.short	(.L_5 - .L_4)
	.align		4
.L_4:
        /*001c*/ 	.word	index@(_Z11gelu_kernelPKfPfi)
        /*0020*/ 	.word	0x00000000
.L_5:


//--------------------- .nv.compat                --------------------------
	.section	.nv.compat,"",@"SHT_CUDA_COMPAT_INFO"
	.align	4
        /*0000*/ 	.byte	0x02, 0x09, 0x00, 0x00, 0x02, 0x02, 0x01, 0x00, 0x02, 0x05, 0x05, 0x00, 0x03, 0x07, 0x01, 0x01
        /*0010*/ 	.byte	0x02, 0x03, 0x00, 0x00, 0x02, 0x06, 0x01, 0x00, 0x04, 0x0b, 0x08, 0x00, 0x01, 0x00, 0x00, 0x00
        /*0020*/ 	.byte	0x00, 0x00, 0x00, 0x00


//--------------------- .nv.info._Z11gelu_kernelPKfPfi --------------------------
	.section	.nv.info._Z11gelu_kernelPKfPfi,"",@"SHT_CUDA_INFO"
	.sectionflags	@""
	.align	4


	//----- nvinfo : EIATTR_CUDA_API_VERSION
	.align		4
        /*0000*/ 	.byte	0x04, 0x37
        /*0002*/ 	.short	(.L_7 - .L_6)
.L_6:
        /*0004*/ 	.word	0x00000082


	//----- nvinfo : EIATTR_KPARAM_INFO
	.align		4
.L_7:
        /*0008*/ 	.byte	0x04, 0x17
        /*000a*/ 	.short	(.L_9 - .L_8)
.L_8:
        /*000c*/ 	.word	0x00000000
        /*0010*/ 	.short	0x0002
        /*0012*/ 	.short	0x0010
        /*0014*/ 	.byte	0x00, 0xf0, 0x11, 0x00


	//----- nvinfo : EIATTR_KPARAM_INFO
	.align		4
.L_9:
        /*0018*/ 	.byte	0x04, 0x17
        /*001a*/ 	.short	(.L_11 - .L_10)
.L_10:
        /*001c*/ 	.word	0x00000000
        /*0020*/ 	.short	0x0001
        /*0022*/ 	.short	0x0008
        /*0024*/ 	.byte	0x00, 0xf5, 0x21, 0x00


	//----- nvinfo : EIATTR_KPARAM_INFO
	.align		4
.L_11:
        /*0028*/ 	.byte	0x04, 0x17
        /*002a*/ 	.short	(.L_13 - .L_12)
.L_12:
        /*002c*/ 	.word	0x00000000
        /*0030*/ 	.short	0x0000
        /*0032*/ 	.short	0x0000
        /*0034*/ 	.byte	0x00, 0xf5, 0x21, 0x00


	//----- nvinfo : EIATTR_SPARSE_MMA_MASK
	.align		4
.L_13:
        /*0038*/ 	.byte	0x03, 0x50
        /*003a*/ 	.short	0x0000


	//----- nvinfo : EIATTR_MAXREG_COUNT
	.align		4
        /*003c*/ 	.byte	0x03, 0x1b
        /*003e*/ 	.short	0x00ff


	//----- nvinfo : EIATTR_MERCURY_ISA_VERSION
	.align		4
        /*0040*/ 	.byte	0x03, 0x5f
        /*0042*/ 	.short	0x0101


	//----- nvinfo : EIATTR_VRC_CTA_INIT_COUNT
	.align		4
        /*0044*/ 	.byte	0x02, 0x4a
	.zero		1
	.zero		1


	//----- nvinfo : EIATTR_EXIT_INSTR_OFFSETS
	.align		4
        /*0048*/ 	.byte	0x04, 0x1c
        /*004a*/ 	.short	(.L_15 - .L_14)


	//   ....[0]....
.L_14:
        /*004c*/ 	.word	0x00000070


	//   ....[1]....
        /*0050*/ 	.word	0x00000270


	//----- nvinfo : EIATTR_CBANK_PARAM_SIZE
	.align		4
.L_15:
        /*0054*/ 	.byte	0x03, 0x19
        /*0056*/ 	.short	0x0014


	//----- nvinfo : EIATTR_PARAM_CBANK
	.align		4
        /*0058*/ 	.byte	0x04, 0x0a
        /*005a*/ 	.short	(.L_17 - .L_16)
	.align		4
.L_16:
        /*005c*/ 	.word	index@(.nv.constant0._Z11gelu_kernelPKfPfi)
        /*0060*/ 	.short	0x0380
        /*0062*/ 	.short	0x0014


	//----- nvinfo : EIATTR_SW_WAR
	.align		4
.L_17:
        /*0064*/ 	.byte	0x04, 0x36
        /*0066*/ 	.short	(.L_19 - .L_18)
.L_18:
        /*0068*/ 	.word	0x00000008
.L_19:


//--------------------- .nv.callgraph             --------------------------
	.section	.nv.callgraph,"",@"SHT_CUDA_CALLGRAPH"
	.align	4
	.sectionentsize	8
	.align		4
        /*0000*/ 	.word	0x00000000
	.align		4
        /*0004*/ 	.word	0xffffffff
	.align		4
        /*0008*/ 	.word	0x00000000
	.align		4
        /*000c*/ 	.word	0xfffffffe
	.align		4
        /*0010*/ 	.word	0x00000000
	.align		4
        /*0014*/ 	.word	0xfffffffd
	.align		4
        /*0018*/ 	.word	0x00000000
	.align		4
        /*001c*/ 	.word	0xfffffffc


//--------------------- .text._Z11gelu_kernelPKfPfi --------------------------
	.section	.text._Z11gelu_kernelPKfPfi,"ax",@progbits
	.align	128
        .global         _Z11gelu_kernelPKfPfi
        .type           _Z11gelu_kernelPKfPfi,@function
        .size           _Z11gelu_kernelPKfPfi,(.L_x_1 - _Z11gelu_kernelPKfPfi)
        .other          _Z11gelu_kernelPKfPfi,@"STO_CUDA_ENTRY STV_DEFAULT"
_Z11gelu_kernelPKfPfi:
.text._Z11gelu_kernelPKfPfi:
[----:B------:R-:W-:Y:S01]  /*0000*/  LDC R1, c[0x0][0x37c] ;  /* 0x0000df00ff017b82 */ /* 0x000fe20000000800 */
[----:B------:R-:W0:Y:S07]  /*0010*/  S2R R0, SR_TID.X ;  /* 0x0000000000007919 */ /* 0x000e2e0000002100 */
[----:B------:R-:W0:Y:S01]  /*0020*/  S2UR UR4, SR_CTAID.X ;  /* 0x00000000000479c3 */ /* 0x000e220000002500 */
[----:B------:R-:W1:Y:S07]  /*0030*/  LDCU UR5, c[0x0][0x390] ;  /* 0x00007200ff0577ac */ /* 0x000e6e0008000800 */
[----:B------:R-:W0:Y:S02]  /*0040*/  LDC R5, c[0x0][0x360] ;  /* 0x0000d800ff057b82 */ /* 0x000e240000000800 */
[----:B0-----:R-:W-:-:S05]  /*0050*/  IMAD R5, R5, UR4, R0 ;  /* 0x0000000405057c24 */ /* 0x001fca000f8e0200 */
[----:B-1----:R-:W-:-:S13]  /*0060*/  ISETP.GE.AND P0, PT, R5, UR5, PT ;  /* 0x0000000505007c0c */ /* 0x002fda000bf06270 */
[----:B------:R-:W-:Y:S05]  /*0070*/  @P0 EXIT ;  /* 0x000000000000094d */ /* 0x000fea0003800000 */
[----:B------:R-:W0:Y:S01]  /*0080*/  LDC.64 R2, c[0x0][0x380] ;  /* 0x0000e000ff027b82 */ /* 0x000e220000000a00 */
[----:B------:R-:W1:Y:S01]  /*0090*/  LDCU.64 UR4, c[0x0][0x358] ;  /* 0x00006b00ff0477ac */ /* 0x000e620008000a00 */
[----:B0-----:R-:W-:-:S05]  /*00a0*/  IMAD.WIDE R2, R5, 0x4, R2 ;  /* 0x0000000405027825 */ /* 0x001fca00078e0202 */
[----:B-1----:R0:W2:Y:S01]  /*00b0*/  LDG.E R4, desc[UR4][R2.64] ;  /* 0x0000000402047981 */ /* 0x0020a2000c1e1900 */
[----:B------:R-:W-:Y:S01]  /*00c0*/  MOV R10, 0x3c80f082 ;  /* 0x3c80f082000a7802 */ /* 0x000fe20000000f00 */
[----:B------:R-:W-:Y:S01]  /*00d0*/  HFMA2 R11, -RZ, RZ, 1.875, 0 ;  /* 0x3f800000ff0b7431 */ /* 0x000fe200000001ff */
[----:B0-----:R-:W0:Y:S02]  /*00e0*/  LDC.64 R2, c[0x0][0x388] ;  /* 0x0000e200ff027b82 */ /* 0x001e240000000a00 */
[----:B0-----:R-:W-:-:S04]  /*00f0*/  IMAD.WIDE R2, R5, 0x4, R2 ;  /* 0x0000000405027825 */ /* 0x001fc800078e0202 */
[----:B--2---:R-:W-:-:S04]  /*0100*/  FMUL R7, R4, R4 ;  /* 0x0000000404077220 */ /* 0x004fc80000400000 */
[----:B------:R-:W-:-:S04]  /*0110*/  FMUL R7, R4, R7 ;  /* 0x0000000704077220 */ /* 0x000fc80000400000 */
[----:B------:R-:W-:Y:S01]  /*0120*/  FFMA R7, R7, 0.044714998453855514526, R4 ;  /* 0x3d37271307077823 */ /* 0x000fe20000000004 */
[----:B------:R-:W-:-:S03]  /*0130*/  FMUL R4, R4, 0.5 ;  /* 0x3f00000004047820 */ /* 0x000fc60000400000 */
[----:B------:R-:W-:-:S04]  /*0140*/  FMUL R7, R7, 0.79788458347320556641 ;  /* 0x3f4c422a07077820 */ /* 0x000fc80000400000 */
[C---:B------:R-:W-:Y:S01]  /*0150*/  FMUL R0, |R7|.reuse, 2.8853900432586669922 ;  /* 0x4038aa3b07007820 */ /* 0x040fe20000400200 */
[C---:B------:R-:W-:Y:S01]  /*0160*/  FMUL R9, R7.reuse, R7 ;  /* 0x0000000707097220 */ /* 0x040fe20000400000 */
[C---:B------:R-:W-:Y:S02]  /*0170*/  FSETP.GE.AND P1, PT, |R7|.reuse, 0.60000002384185791016, PT ;  /* 0x3f19999a0700780b */ /* 0x040fe40003f26200 */
[----:B------:R-:W-:Y:S01]  /*0180*/  FSETP.GE.AND P0, PT, |R7|, 9.010913848876953125, PT ;  /* 0x41102cb40700780b */ /* 0x000fe20003f06200 */
[C---:B------:R-:W-:Y:S01]  /*0190*/  FFMA R10, R9.reuse, R10, -0.052303962409496307373 ;  /* 0xbd563cae090a7423 */ /* 0x040fe2000000000a */
[----:B------:R-:W0:Y:S02]  /*01a0*/  MUFU.EX2 R0, R0 ;  /* 0x0000000000007308 */ /* 0x000e240000000800 */
[----:B0-----:R-:W-:Y:S01]  /*01b0*/  FADD R6, R0, 1 ;  /* 0x3f80000000067421 */ /* 0x001fe20000000000 */
[----:B------:R-:W-:-:S04]  /*01c0*/  FFMA R0, R9, R10, 0.1331529766321182251 ;  /* 0x3e08594109007423 */ /* 0x000fc8000000000a */
[C---:B------:R-:W-:Y:S01]  /*01d0*/  FFMA R0, R9.reuse, R0, -0.33332768082618713379 ;  /* 0xbeaaa9ed09007423 */ /* 0x040fe20000000000 */
[----:B------:R-:W0:Y:S03]  /*01e0*/  MUFU.RCP R6, R6 ;  /* 0x0000000600067308 */ /* 0x000e260000001000 */
[----:B------:R-:W-:Y:S01]  /*01f0*/  FFMA R0, R9, R0, RZ ;  /* 0x0000000009007223 */ /* 0x000fe200000000ff */
[----:B0-----:R-:W-:-:S05]  /*0200*/  FFMA R8, R6, -2, R11 ;  /* 0xc000000006087823 */ /* 0x001fca000000000b */
[----:B------:R-:W-:-:S04]  /*0210*/  FSEL R8, R8, 1, !P0 ;  /* 0x3f80000008087808 */ /* 0x000fc80004000000 */
[--C-:B------:R-:W-:Y:S01]  /*0220*/  LOP3.LUT R8, R8, 0x80000000, R7.reuse, 0xb8, !PT ;  /* 0x8000000008087812 */ /* 0x100fe200078eb807 */
[----:B------:R-:W-:-:S04]  /*0230*/  @!P1 FFMA R8, R7, R0, R7 ;  /* 0x0000000007089223 */ /* 0x000fc80000000007 */
[----:B------:R-:W-:-:S04]  /*0240*/  FADD R7, R8, 1 ;  /* 0x3f80000008077421 */ /* 0x000fc80000000000 */
[----:B------:R-:W-:-:S05]  /*0250*/  FMUL R7, R4, R7 ;  /* 0x0000000704077220 */ /* 0x000fca0000400000 */
[----:B------:R-:W-:Y:S01]  /*0260*/  STG.E desc[UR4][R2.64], R7 ;  /* 0x0000000702007986 */ /* 0x000fe2000c101904 */
[----:B------:R-:W-:Y:S05]  /*0270*/  EXIT ;  /* 0x000000000000794d */ /* 0x000fea0003800000 */
.L_x_0:
[----:B------:R-:W-:-:S00]  /*0280*/  BRA `(.L_x_0) ;  /* 0xfffffffc00fc7947 */ /* 0x000fc0000383ffff */
[----:B------:R-:W-:-:S00]  /*0290*/  NOP ;  /* 0x0000000000007918 */ /* 0x000fc00000000000 */
        /* <DEDUP_REMOVED lines=14> */
.L_x_1:


//--------------------- .nv.shared.reserved.0     --------------------------
	.section	.nv.shared.reserved.0,"aw",@nobits
	.weak		__nv_reservedSMEM_offset_0_alias
	.size		__nv_reservedSMEM_offset_0_alias, 0, 64
	.other		__nv_reservedSMEM_offset_0_alias,@"STO_CUDA_RESERVED_SHARED STV_DEFAULT"
__nv_reservedSMEM_offset_0_alias:
	.zero		0
	.zero		64


//--------------------- .nv.constant0._Z11gelu_kernelPKfPfi --------------------------
	.section	.nv.constant0._Z11gelu_kernelPKfPfi,"a",@progbits
	.sectionflags	@""
	.align	4
.nv.constant0._Z11gelu_kernelPKfPfi:
	.zero		916


//--------------------- SYMBOLS --------------------------

	.type		.nv.reservedSmem.offset0,@object
	.size		.nv.reservedSmem.offset0,0x4
